	.headerflags	@"EF_CUDA_TEXMODE_UNIFIED EF_CUDA_64BIT_ADDRESS EF_CUDA_ACCELERATORS EF_CUDA_SM90 EF_CUDA_VIRTUAL_SM(EF_CUDA_SM90)"
	.elftype	@"ET_EXEC"


//--------------------- .nv.info                  --------------------------
	.section	.nv.info,"",@"SHT_CUDA_INFO"
	.align	4


	//----- nvinfo : EIATTR_REGCOUNT
	.align		4
        /*0000*/ 	.byte	0x04, 0x2f
        /*0002*/ 	.short	(.L_3 - .L_2)
	.align		4
.L_2:
        /*0004*/ 	.word	index@(triton_poi_fused__native_batch_norm_legit_no_training_23)
        /*0008*/ 	.word	0x00000016


	//----- nvinfo : EIATTR_MIN_STACK_SIZE
	.align		4
.L_3:
        /*000c*/ 	.byte	0x04, 0x12
        /*000e*/ 	.short	(.L_5 - .L_4)
	.align		4
.L_4:
        /*0010*/ 	.word	index@(triton_poi_fused__native_batch_norm_legit_no_training_23)
        /*0014*/ 	.word	0x00000000


	//----- nvinfo : EIATTR_FRAME_SIZE
	.align		4
.L_5:
        /*0018*/ 	.byte	0x04, 0x11
        /*001a*/ 	.short	(.L_7 - .L_6)
	.align		4
.L_6:
        /*001c*/ 	.word	index@(triton_poi_fused__native_batch_norm_legit_no_training_23)
        /*0020*/ 	.word	0x00000000


	//----- nvinfo : EIATTR_MIN_STACK_SIZE
	.align		4
.L_7:
        /*0024*/ 	.byte	0x04, 0x12
        /*0026*/ 	.short	(.L_9 - .L_8)
	.align		4
.L_8:
        /*0028*/ 	.word	index@(triton_poi_fused__native_batch_norm_legit_no_training_23)
        /*002c*/ 	.word	0x00000000
.L_9:


//--------------------- .nv.info.triton_poi_fused__native_batch_norm_legit_no_training_23 --------------------------
	.section	.nv.info.triton_poi_fused__native_batch_norm_legit_no_training_23,"",@"SHT_CUDA_INFO"
	.sectionflags	@""
	.align	4


	//----- nvinfo : EIATTR_CUDA_API_VERSION
	.align		4
        /*0000*/ 	.byte	0x04, 0x37
        /*0002*/ 	.short	(.L_11 - .L_10)
.L_10:
        /*0004*/ 	.word	0x0000007c


	//----- nvinfo : EIATTR_KPARAM_INFO
	.align		4
.L_11:
        /*0008*/ 	.byte	0x04, 0x17
        /*000a*/ 	.short	(.L_13 - .L_12)
.L_12:
        /*000c*/ 	.word	0x00000000
        /*0010*/ 	.short	0x0006
        /*0012*/ 	.short	0x0030
        /*0014*/ 	.byte	0x00, 0xf0, 0x11, 0x00


	//----- nvinfo : EIATTR_KPARAM_INFO
	.align		4
.L_13:
        /*0018*/ 	.byte	0x04, 0x17
        /*001a*/ 	.short	(.L_15 - .L_14)
.L_14:
        /*001c*/ 	.word	0x00000000
        /*0020*/ 	.short	0x0005
        /*0022*/ 	.short	0x0028
        /*0024*/ 	.byte	0x00, 0xf4, 0x21, 0x00


	//----- nvinfo : EIATTR_KPARAM_INFO
	.align		4
.L_15:
        /*0028*/ 	.byte	0x04, 0x17
        /*002a*/ 	.short	(.L_17 - .L_16)
.L_16:
        /*002c*/ 	.word	0x00000000
        /*0030*/ 	.short	0x0004
        /*0032*/ 	.short	0x0020
        /*0034*/ 	.byte	0x00, 0xf4, 0x21, 0x00


	//----- nvinfo : EIATTR_KPARAM_INFO
	.align		4
.L_17:
        /*0038*/ 	.byte	0x04, 0x17
        /*003a*/ 	.short	(.L_19 - .L_18)
.L_18:
        /*003c*/ 	.word	0x00000000
        /*0040*/ 	.short	0x0003
        /*0042*/ 	.short	0x0018
        /*0044*/ 	.byte	0x00, 0xf4, 0x21, 0x00


	//----- nvinfo : EIATTR_KPARAM_INFO
	.align		4
.L_19:
        /*0048*/ 	.byte	0x04, 0x17
        /*004a*/ 	.short	(.L_21 - .L_20)
.L_20:
        /*004c*/ 	.word	0x00000000
        /*0050*/ 	.short	0x0002
        /*0052*/ 	.short	0x0010
        /*0054*/ 	.byte	0x00, 0xf4, 0x21, 0x00


	//----- nvinfo : EIATTR_KPARAM_INFO
	.align		4
.L_21:
        /*0058*/ 	.byte	0x04, 0x17
        /*005a*/ 	.short	(.L_23 - .L_22)
.L_22:
        /*005c*/ 	.word	0x00000000
        /*0060*/ 	.short	0x0001
        /*0062*/ 	.short	0x0008
        /*0064*/ 	.byte	0x00, 0xf4, 0x21, 0x00


	//----- nvinfo : EIATTR_KPARAM_INFO
	.align		4
.L_23:
        /*0068*/ 	.byte	0x04, 0x17
        /*006a*/ 	.short	(.L_25 - .L_24)
.L_24:
        /*006c*/ 	.word	0x00000000
        /*0070*/ 	.short	0x0000
        /*0072*/ 	.short	0x0000
        /*0074*/ 	.byte	0x00, 0xf4, 0x21, 0x00


	//----- nvinfo : EIATTR_SPARSE_MMA_MASK
	.align		4
.L_25:
        /*0078*/ 	.byte	0x03, 0x50
        /*007a*/ 	.short	0x0000


	//----- nvinfo : EIATTR_MAXREG_COUNT
	.align		4
        /*007c*/ 	.byte	0x03, 0x1b
        /*007e*/ 	.short	0x00ff


	//----- nvinfo : EIATTR_EXIT_INSTR_OFFSETS
	.align		4
        /*0080*/ 	.byte	0x04, 0x1c
        /*0082*/ 	.short	(.L_27 - .L_26)


	//   ....[0]....
.L_26:
        /*0084*/ 	.word	0x00000450


	//   ....[1]....
        /*0088*/ 	.word	0x00000470


	//----- nvinfo : EIATTR_REQNTID
	.align		4
.L_27:
        /*008c*/ 	.byte	0x04, 0x10
        /*008e*/ 	.short	(.L_29 - .L_28)
.L_28:
        /*0090*/ 	.word	0x00000080
        /*0094*/ 	.word	0x00000001
        /*0098*/ 	.word	0x00000001


	//----- nvinfo : EIATTR_CBANK_PARAM_SIZE
	.align		4
.L_29:
        /*009c*/ 	.byte	0x03, 0x19
        /*009e*/ 	.short	0x0034


	//----- nvinfo : EIATTR_PARAM_CBANK
	.align		4
        /*00a0*/ 	.byte	0x04, 0x0a
        /*00a2*/ 	.short	(.L_31 - .L_30)
	.align		4
.L_30:
        /*00a4*/ 	.word	index@(.nv.constant0.triton_poi_fused__native_batch_norm_legit_no_training_23)
        /*00a8*/ 	.short	0x0210
        /*00aa*/ 	.short	0x0034


	//----- nvinfo : EIATTR_SW_WAR
	.align		4
.L_31:
        /*00ac*/ 	.byte	0x04, 0x36
        /*00ae*/ 	.short	(.L_33 - .L_32)
.L_32:
        /*00b0*/ 	.word	0x00000008
.L_33:


//--------------------- .nv.callgraph             --------------------------
	.section	.nv.callgraph,"",@"SHT_CUDA_CALLGRAPH"
	.align	4
	.sectionentsize	8
	.align		4
        /*0000*/ 	.word	0x00000000
	.align		4
        /*0004*/ 	.word	0xffffffff
	.align		4
        /*0008*/ 	.word	0x00000000
	.align		4
        /*000c*/ 	.word	0xfffffffe
	.align		4
        /*0010*/ 	.word	0x00000000
	.align		4
        /*0014*/ 	.word	0xfffffffd
	.align		4
        /*0018*/ 	.word	0x00000000
	.align		4
        /*001c*/ 	.word	0xfffffffc


//--------------------- .nv.constant4             --------------------------
	.section	.nv.constant4,"a",@progbits
	.align	8
	.align		8
.nv.constant4:
        /*0000*/ 	.dword	_$_str
	.align		8
        /*0008*/ 	.dword	_$_str_$_2


//--------------------- .text.triton_poi_fused__native_batch_norm_legit_no_training_23 --------------------------
	.section	.text.triton_poi_fused__native_batch_norm_legit_no_training_23,"ax",@progbits
	.align	128
        .global         triton_poi_fused__native_batch_norm_legit_no_training_23
        .type           triton_poi_fused__native_batch_norm_legit_no_training_23,@function
        .size           triton_poi_fused__native_batch_norm_legit_no_training_23,(.L_x_1 - triton_poi_fused__native_batch_norm_legit_no_training_23)
        .other          triton_poi_fused__native_batch_norm_legit_no_training_23,@"STO_CUDA_ENTRY STV_DEFAULT"
triton_poi_fused__native_batch_norm_legit_no_training_23:
.text.triton_poi_fused__native_batch_norm_legit_no_training_23:
[----:B------:R-:W0:Y:S01]  /*0000*/  LDC R1, c[0x0][0x28] ;  /* 0x00000a00ff017b82 */ /* 0x000e220000000800 */
[----:B------:R-:W1:Y:S07]  /*0010*/  S2R R0, SR_TID.X ;  /* 0x0000000000007919 */ /* 0x000e6e0000002100 */
[----:B------:R-:W2:Y:S01]  /*0020*/  LDC.64 R8, c[0x0][0x220] ;  /* 0x00008800ff087b82 */ /* 0x000ea20000000a00 */
[----:B------:R-:W-:Y:S01]  /*0030*/  ULDC.64 UR4, c[0x0][0x208] ;  /* 0x0000820000047ab9 */ /* 0x000fe20000000a00 */
[----:B------:R-:W3:Y:S06]  /*0040*/  S2R R5, SR_CTAID.X ;  /* 0x0000000000057919 */ /* 0x000eec0000002500 */
[----:B------:R-:W4:Y:S08]  /*0050*/  LDC.64 R14, c[0x0][0x218] ;  /* 0x00008600ff0e7b82 */ /* 0x000f300000000a00 */
[----:B------:R-:W5:Y:S08]  /*0060*/  LDC.64 R12, c[0x0][0x210] ;  /* 0x00008400ff0c7b82 */ /* 0x000f700000000a00 */
[----:B------:R-:W4:Y:S01]  /*0070*/  LDC.64 R16, c[0x0][0x228] ;  /* 0x00008a00ff107b82 */ /* 0x000f220000000a00 */
[----:B-1----:R-:W-:-:S07]  /*0080*/  SHF.L.U32 R0, R0, 0x1, RZ ;  /* 0x0000000100007819 */ /* 0x002fce00000006ff */
[----:B------:R-:W1:Y:S01]  /*0090*/  LDC.64 R18, c[0x0][0x230] ;  /* 0x00008c00ff127b82 */ /* 0x000e620000000a00 */
[----:B---3--:R-:W-:Y:S02]  /*00a0*/  SHF.R.S32.HI R3, RZ, 0x17, R5 ;  /* 0x00000017ff037819 */ /* 0x008fe40000011405 */
[----:B------:R-:W-:Y:S02]  /*00b0*/  LOP3.LUT R0, R0, 0xfe, RZ, 0xc0, !PT ;  /* 0x000000fe00007812 */ /* 0x000fe400078ec0ff */
[----:B------:R-:W-:Y:S02]  /*00c0*/  SGXT R3, R3, 0x1 ;  /* 0x000000010303781a */ /* 0x000fe40000000200 */
[----:B------:R-:W-:Y:S02]  /*00d0*/  LEA R0, R5, R0, 0x8 ;  /* 0x0000000005007211 */ /* 0x000fe400078e40ff */
[----:B------:R-:W-:Y:S02]  /*00e0*/  CS2R R4, SRZ ;  /* 0x0000000000047805 */ /* 0x000fe4000001ff00 */
[----:B------:R-:W-:-:S02]  /*00f0*/  LEA.HI R3, R3, R0, RZ, 0x2 ;  /* 0x0000000003037211 */ /* 0x000fc400078f10ff */
[----:B------:R-:W-:Y:S02]  /*0100*/  ISETP.GE.AND P4, PT, R0, 0x800, PT ;  /* 0x000008000000780c */ /* 0x000fe40003f86270 */
[--C-:B------:R-:W-:Y:S02]  /*0110*/  SHF.R.S32.HI R2, RZ, 0x2, R3.reuse ;  /* 0x00000002ff027819 */ /* 0x100fe40000011403 */
[----:B------:R-:W-:-:S04]  /*0120*/  SHF.R.S32.HI R3, RZ, 0x1f, R3 ;  /* 0x0000001fff037819 */ /* 0x000fc80000011403 */
[----:B------:R-:W-:-:S04]  /*0130*/  LEA.HI R3, R3, R2, RZ, 0x7 ;  /* 0x0000000203037211 */ /* 0x000fc800078f38ff */
[----:B------:R-:W-:-:S04]  /*0140*/  LOP3.LUT R3, R3, 0xffffff80, RZ, 0xc0, !PT ;  /* 0xffffff8003037812 */ /* 0x000fc800078ec0ff */
[----:B------:R-:W-:-:S05]  /*0150*/  IADD3 R11, R2, -R3, RZ ;  /* 0x80000003020b7210 */ /* 0x000fca0007ffe0ff */
[----:B--2---:R-:W-:-:S05]  /*0160*/  IMAD.WIDE R8, R11, 0x4, R8 ;  /* 0x000000040b087825 */ /* 0x004fca00078e0208 */
[----:B------:R-:W2:Y:S04]  /*0170*/  @!P4 LDG.E.EL R4, desc[UR4][R8.64] ;  /* 0x000000040804c981 */ /* 0x000ea8000c2e1900 */
[----:B------:R3:W2:Y:S01]  /*0180*/  @!P4 LDG.E.EL R5, desc[UR4][R8.64] ;  /* 0x000000040805c981 */ /* 0x0006a2000c2e1900 */
[----:B------:R-:W-:Y:S02]  /*0190*/  CS2R R6, SRZ ;  /* 0x0000000000067805 */ /* 0x000fe4000001ff00 */
[----:B------:R-:W-:Y:S01]  /*01a0*/  CS2R R2, SRZ ;  /* 0x0000000000027805 */ /* 0x000fe2000001ff00 */
[----:B----4-:R-:W-:-:S04]  /*01b0*/  IMAD.WIDE R14, R11, 0x4, R14 ;  /* 0x000000040b0e7825 */ /* 0x010fc800078e020e */
[----:B-----5:R-:W-:Y:S01]  /*01c0*/  IMAD.WIDE R12, R0, 0x4, R12 ;  /* 0x00000004000c7825 */ /* 0x020fe200078e020c */
[----:B------:R-:W4:Y:S04]  /*01d0*/  @!P4 LDG.E.EL R6, desc[UR4][R14.64] ;  /* 0x000000040e06c981 */ /* 0x000f28000c2e1900 */
[----:B------:R-:W4:Y:S01]  /*01e0*/  @!P4 LDG.E.64 R2, desc[UR4][R12.64] ;  /* 0x000000040c02c981 */ /* 0x000f22000c1e1b00 */
[C---:B0-----:R-:W-:Y:S01]  /*01f0*/  IMAD.WIDE R16, R11.reuse, 0x4, R16 ;  /* 0x000000040b107825 */ /* 0x041fe200078e0210 */
[----:B---3--:R-:W-:Y:S02]  /*0200*/  CS2R R8, SRZ ;  /* 0x0000000000087805 */ /* 0x008fe4000001ff00 */
[----:B------:R0:W3:Y:S01]  /*0210*/  @!P4 LDG.E.EL R7, desc[UR4][R14.64] ;  /* 0x000000040e07c981 */ /* 0x0000e2000c2e1900 */
[----:B-1----:R-:W-:Y:S01]  /*0220*/  IMAD.WIDE R18, R11, 0x4, R18 ;  /* 0x000000040b127825 */ /* 0x002fe200078e0212 */
[----:B------:R-:W-:-:S04]  /*0230*/  CS2R R10, SRZ ;  /* 0x00000000000a7805 */ /* 0x000fc8000001ff00 */
[----:B------:R-:W5:Y:S04]  /*0240*/  @!P4 LDG.E.EL R8, desc[UR4][R18.64] ;  /* 0x000000041208c981 */ /* 0x000f68000c2e1900 */
[----:B------:R-:W5:Y:S04]  /*0250*/  @!P4 LDG.E.EL R11, desc[UR4][R16.64] ;  /* 0x00000004100bc981 */ /* 0x000f68000c2e1900 */
[----:B------:R-:W3:Y:S04]  /*0260*/  @!P4 LDG.E.EL R10, desc[UR4][R16.64] ;  /* 0x00000004100ac981 */ /* 0x000ee8000c2e1900 */
[----:B------:R-:W3:Y:S01]  /*0270*/  @!P4 LDG.E.EL R9, desc[UR4][R18.64] ;  /* 0x000000041209c981 */ /* 0x000ee2000c2e1900 */
[----:B0-----:R-:W-:Y:S01]  /*0280*/  HFMA2.MMA R15, -RZ, RZ, 1.625, 0 ;  /* 0x3e800000ff0f7435 */ /* 0x001fe200000001ff */
[----:B--2---:R-:W-:Y:S01]  /*0290*/  FADD R4, R4, 9.9999997473787516356e-06 ;  /* 0x3727c5ac04047421 */ /* 0x004fe20000000000 */
[----:B------:R-:W-:-:S03]  /*02a0*/  FADD R12, R5, 9.9999997473787516356e-06 ;  /* 0x3727c5ac050c7421 */ /* 0x000fc60000000000 */
[----:B------:R0:W1:Y:S08]  /*02b0*/  MUFU.SQRT R13, R4 ;  /* 0x00000004000d7308 */ /* 0x0000700000002000 */
[----:B------:R-:W2:Y:S01]  /*02c0*/  MUFU.SQRT R14, R12 ;  /* 0x0000000c000e7308 */ /* 0x000ea20000002000 */
[----:B0-----:R-:W0:Y:S01]  /*02d0*/  LDC.64 R4, c[0x0][0x238] ;  /* 0x00008e00ff047b82 */ /* 0x001e220000000a00 */
[----:B-1----:R-:W-:-:S02]  /*02e0*/  FSETP.GT.AND P0, PT, R13, 8.50705917302346158658e+37, PT ;  /* 0x7e8000000d00780b */ /* 0x002fc40003f04000 */
[----:B------:R-:W-:Y:S02]  /*02f0*/  FSETP.GEU.AND P2, PT, R13, 1.175494350822287508e-38, PT ;  /* 0x008000000d00780b */ /* 0x000fe40003f4e000 */
[C---:B--2---:R-:W-:Y:S02]  /*0300*/  FSETP.GT.AND P1, PT, R14.reuse, 8.50705917302346158658e+37, PT ;  /* 0x7e8000000e00780b */ /* 0x044fe40003f24000 */
[----:B------:R-:W-:-:S07]  /*0310*/  FSETP.GEU.AND P3, PT, R14, 1.175494350822287508e-38, PT ;  /* 0x008000000e00780b */ /* 0x000fce0003f6e000 */
[----:B------:R-:W-:-:S04]  /*0320*/  @P0 FMUL R13, R13, 0.25 ;  /* 0x3e8000000d0d0820 */ /* 0x000fc80000400000 */
[----:B------:R-:W-:Y:S01]  /*0330*/  @!P2 FMUL R13, R13, 16777216 ;  /* 0x4b8000000d0da820 */ /* 0x000fe20000400000 */
[----:B------:R-:W-:-:S04]  /*0340*/  @P1 FMUL R14, R14, 0.25 ;  /* 0x3e8000000e0e1820 */ /* 0x000fc80000400000 */
[----:B------:R-:W-:Y:S01]  /*0350*/  @!P3 FMUL R14, R14, 16777216 ;  /* 0x4b8000000e0eb820 */ /* 0x000fe20000400000 */
[----:B------:R-:W1:Y:S01]  /*0360*/  MUFU.RCP R13, R13 ;  /* 0x0000000d000d7308 */ /* 0x000e620000001000 */
[----:B------:R-:W-:-:S07]  /*0370*/  FSEL R12, R15, 1, P0 ;  /* 0x3f8000000f0c7808 */ /* 0x000fce0000000000 */
[----:B------:R-:W2:Y:S01]  /*0380*/  MUFU.RCP R14, R14 ;  /* 0x0000000e000e7308 */ /* 0x000ea20000001000 */
[----:B------:R-:W-:Y:S01]  /*0390*/  FSEL R15, R15, 1, P1 ;  /* 0x3f8000000f0f7808 */ /* 0x000fe20000800000 */
[----:B------:R-:W-:Y:S01]  /*03a0*/  @!P2 FMUL R12, R12, 16777216 ;  /* 0x4b8000000c0ca820 */ /* 0x000fe20000400000 */
[----:B----4-:R-:W-:-:S03]  /*03b0*/  FADD R3, -R6, R3 ;  /* 0x0000000306037221 */ /* 0x010fc60000000100 */
[----:B------:R-:W-:Y:S01]  /*03c0*/  @!P3 FMUL R15, R15, 16777216 ;  /* 0x4b8000000f0fb820 */ /* 0x000fe20000400000 */
[----:B---3--:R-:W-:Y:S01]  /*03d0*/  FADD R2, -R7, R2 ;  /* 0x0000000207027221 */ /* 0x008fe20000000100 */
[----:B-1----:R-:W-:Y:S02]  /*03e0*/  FMUL R13, R13, R12 ;  /* 0x0000000c0d0d7220 */ /* 0x002fe40000400000 */
[----:B--2---:R-:W-:Y:S02]  /*03f0*/  FMUL R6, R14, R15 ;  /* 0x0000000f0e067220 */ /* 0x004fe40000400000 */
[----:B------:R-:W-:Y:S02]  /*0400*/  FMUL R13, R2, R13 ;  /* 0x0000000d020d7220 */ /* 0x000fe40000400000 */
[----:B------:R-:W-:Y:S01]  /*0410*/  FMUL R6, R3, R6 ;  /* 0x0000000603067220 */ /* 0x000fe20000400000 */
[----:B0-----:R-:W-:-:S04]  /*0420*/  IMAD.WIDE R4, R0, 0x4, R4 ;  /* 0x0000000400047825 */ /* 0x001fc800078e0204 */
[----:B-----5:R-:W-:Y:S01]  /*0430*/  FFMA R8, R13, R11, R8 ;  /* 0x0000000b0d087223 */ /* 0x020fe20000000008 */
[----:B------:R-:W-:Y:S01]  /*0440*/  FFMA R9, R6, R10, R9 ;  /* 0x0000000a06097223 */ /* 0x000fe20000000009 */
[----:B------:R-:W-:Y:S06]  /*0450*/  @P4 EXIT ;  /* 0x000000000000494d */ /* 0x000fec0003800000 */
[----:B------:R-:W-:Y:S01]  /*0460*/  STG.E.64 desc[UR4][R4.64], R8 ;  /* 0x0000000804007986 */ /* 0x000fe2000c101b04 */
[----:B------:R-:W-:Y:S05]  /*0470*/  EXIT ;  /* 0x000000000000794d */ /* 0x000fea0003800000 */
.L_x_0:
[----:B------:R-:W-:-:S00]  /*0480*/  BRA `(.L_x_0) ;  /* 0xfffffffc00fc7947 */ /* 0x000fc0000383ffff */
[----:B------:R-:W-:-:S00]  /*0490*/  NOP ;  /* 0x0000000000007918 */ /* 0x000fc00000000000 */
        /* <DEDUP_REMOVED lines=14> */
.L_x_1:


//--------------------- .nv.global.init           --------------------------
	.section	.nv.global.init,"aw",@progbits
.nv.global.init:
	.type		_$_str,@object
	.size		_$_str,(_$_str_$_2 - _$_str)
_$_str:
        /*0000*/ 	.byte	0x5f, 0x5f, 0x43, 0x55, 0x44, 0x41, 0x5f, 0x46, 0x54, 0x5a, 0x00
	.type		_$_str_$_2,@object
	.size		_$_str_$_2,(.L_1 - _$_str_$_2)
_$_str_$_2:
        /*000b*/ 	.byte	0x5f, 0x5f, 0x43, 0x55, 0x44, 0x41, 0x5f, 0x50, 0x52, 0x45, 0x43, 0x5f, 0x53, 0x51, 0x52, 0x54
        /*001b*/ 	.byte	0x00
.L_1:


//--------------------- .nv.constant0.triton_poi_fused__native_batch_norm_legit_no_training_23 --------------------------
	.section	.nv.constant0.triton_poi_fused__native_batch_norm_legit_no_training_23,"a",@progbits
	.sectionflags	@""
	.align	4
.nv.constant0.triton_poi_fused__native_batch_norm_legit_no_training_23:
	.zero		580
